	.headerflags	@"EF_CUDA_TEXMODE_UNIFIED EF_CUDA_64BIT_ADDRESS EF_CUDA_ACCELERATORS EF_CUDA_SM90 EF_CUDA_VIRTUAL_SM(EF_CUDA_SM90)"
	.elftype	@"ET_EXEC"


//--------------------- .nv.info                  --------------------------
	.section	.nv.info,"",@"SHT_CUDA_INFO"
	.align	4


	//----- nvinfo : EIATTR_REGCOUNT
	.align		4
        /*0000*/ 	.byte	0x04, 0x2f
        /*0002*/ 	.short	(.L_1 - .L_0)
	.align		4
.L_0:
        /*0004*/ 	.word	index@(triton_poi_fused_convolution_reflection_pad2d_0)
        /*0008*/ 	.word	0x00000010


	//----- nvinfo : EIATTR_MIN_STACK_SIZE
	.align		4
.L_1:
        /*000c*/ 	.byte	0x04, 0x12
        /*000e*/ 	.short	(.L_3 - .L_2)
	.align		4
.L_2:
        /*0010*/ 	.word	index@(triton_poi_fused_convolution_reflection_pad2d_0)
        /*0014*/ 	.word	0x00000000


	//----- nvinfo : EIATTR_FRAME_SIZE
	.align		4
.L_3:
        /*0018*/ 	.byte	0x04, 0x11
        /*001a*/ 	.short	(.L_5 - .L_4)
	.align		4
.L_4:
        /*001c*/ 	.word	index@(triton_poi_fused_convolution_reflection_pad2d_0)
        /*0020*/ 	.word	0x00000000


	//----- nvinfo : EIATTR_MIN_STACK_SIZE
	.align		4
.L_5:
        /*0024*/ 	.byte	0x04, 0x12
        /*0026*/ 	.short	(.L_7 - .L_6)
	.align		4
.L_6:
        /*0028*/ 	.word	index@(triton_poi_fused_convolution_reflection_pad2d_0)
        /*002c*/ 	.word	0x00000000
.L_7:


//--------------------- .nv.info.triton_poi_fused_convolution_reflection_pad2d_0 --------------------------
	.section	.nv.info.triton_poi_fused_convolution_reflection_pad2d_0,"",@"SHT_CUDA_INFO"
	.sectionflags	@""
	.align	4


	//----- nvinfo : EIATTR_CUDA_API_VERSION
	.align		4
        /*0000*/ 	.byte	0x04, 0x37
        /*0002*/ 	.short	(.L_9 - .L_8)
.L_8:
        /*0004*/ 	.word	0x0000007c


	//----- nvinfo : EIATTR_KPARAM_INFO
	.align		4
.L_9:
        /*0008*/ 	.byte	0x04, 0x17
        /*000a*/ 	.short	(.L_11 - .L_10)
.L_10:
        /*000c*/ 	.word	0x00000000
        /*0010*/ 	.short	0x0003
        /*0012*/ 	.short	0x0018
        /*0014*/ 	.byte	0x00, 0xf0, 0x11, 0x00


	//----- nvinfo : EIATTR_KPARAM_INFO
	.align		4
.L_11:
        /*0018*/ 	.byte	0x04, 0x17
        /*001a*/ 	.short	(.L_13 - .L_12)
.L_12:
        /*001c*/ 	.word	0x00000000
        /*0020*/ 	.short	0x0002
        /*0022*/ 	.short	0x0010
        /*0024*/ 	.byte	0x00, 0xf4, 0x21, 0x00


	//----- nvinfo : EIATTR_KPARAM_INFO
	.align		4
.L_13:
        /*0028*/ 	.byte	0x04, 0x17
        /*002a*/ 	.short	(.L_15 - .L_14)
.L_14:
        /*002c*/ 	.word	0x00000000
        /*0030*/ 	.short	0x0001
        /*0032*/ 	.short	0x0008
        /*0034*/ 	.byte	0x00, 0xf4, 0x21, 0x00


	//----- nvinfo : EIATTR_KPARAM_INFO
	.align		4
.L_15:
        /*0038*/ 	.byte	0x04, 0x17
        /*003a*/ 	.short	(.L_17 - .L_16)
.L_16:
        /*003c*/ 	.word	0x00000000
        /*0040*/ 	.short	0x0000
        /*0042*/ 	.short	0x0000
        /*0044*/ 	.byte	0x00, 0xf4, 0x21, 0x00


	//----- nvinfo : EIATTR_SPARSE_MMA_MASK
	.align		4
.L_17:
        /*0048*/ 	.byte	0x03, 0x50
        /*004a*/ 	.short	0x0000


	//----- nvinfo : EIATTR_MAXREG_COUNT
	.align		4
        /*004c*/ 	.byte	0x03, 0x1b
        /*004e*/ 	.short	0x00ff


	//----- nvinfo : EIATTR_EXIT_INSTR_OFFSETS
	.align		4
        /*0050*/ 	.byte	0x04, 0x1c
        /*0052*/ 	.short	(.L_19 - .L_18)


	//   ....[0]....
.L_18:
        /*0054*/ 	.word	0x00000400


	//   ....[1]....
        /*0058*/ 	.word	0x00000420


	//----- nvinfo : EIATTR_REQNTID
	.align		4
.L_19:
        /*005c*/ 	.byte	0x04, 0x10
        /*005e*/ 	.short	(.L_21 - .L_20)
.L_20:
        /*0060*/ 	.word	0x00000080
        /*0064*/ 	.word	0x00000001
        /*0068*/ 	.word	0x00000001


	//----- nvinfo : EIATTR_CBANK_PARAM_SIZE
	.align		4
.L_21:
        /*006c*/ 	.byte	0x03, 0x19
        /*006e*/ 	.short	0x001c


	//----- nvinfo : EIATTR_PARAM_CBANK
	.align		4
        /*0070*/ 	.byte	0x04, 0x0a
        /*0072*/ 	.short	(.L_23 - .L_22)
	.align		4
.L_22:
        /*0074*/ 	.word	index@(.nv.constant0.triton_poi_fused_convolution_reflection_pad2d_0)
        /*0078*/ 	.short	0x0210
        /*007a*/ 	.short	0x001c


	//----- nvinfo : EIATTR_SW_WAR
	.align		4
.L_23:
        /*007c*/ 	.byte	0x04, 0x36
        /*007e*/ 	.short	(.L_25 - .L_24)
.L_24:
        /*0080*/ 	.word	0x00000008
.L_25:


//--------------------- .nv.callgraph             --------------------------
	.section	.nv.callgraph,"",@"SHT_CUDA_CALLGRAPH"
	.align	4
	.sectionentsize	8
	.align		4
        /*0000*/ 	.word	0x00000000
	.align		4
        /*0004*/ 	.word	0xffffffff
	.align		4
        /*0008*/ 	.word	0x00000000
	.align		4
        /*000c*/ 	.word	0xfffffffe
	.align		4
        /*0010*/ 	.word	0x00000000
	.align		4
        /*0014*/ 	.word	0xfffffffd
	.align		4
        /*0018*/ 	.word	0x00000000
	.align		4
        /*001c*/ 	.word	0xfffffffc


//--------------------- .text.triton_poi_fused_convolution_reflection_pad2d_0 --------------------------
	.section	.text.triton_poi_fused_convolution_reflection_pad2d_0,"ax",@progbits
	.align	128
        .global         triton_poi_fused_convolution_reflection_pad2d_0
        .type           triton_poi_fused_convolution_reflection_pad2d_0,@function
        .size           triton_poi_fused_convolution_reflection_pad2d_0,(.L_x_1 - triton_poi_fused_convolution_reflection_pad2d_0)
        .other          triton_poi_fused_convolution_reflection_pad2d_0,@"STO_CUDA_ENTRY STV_DEFAULT"
triton_poi_fused_convolution_reflection_pad2d_0:
.text.triton_poi_fused_convolution_reflection_pad2d_0:
[----:B------:R-:W0:Y:S02]  /*0000*/  LDC R1, c[0x0][0x28] ;  /* 0x00000a00ff017b82 */ /* 0x000e240000000800 */
[----:B------:R-:W1:Y:S01]  /*0010*/  S2R R0, SR_TID.X ;  /* 0x0000000000007919 */ /* 0x000e620000002100 */
[----:B------:R-:W-:Y:S01]  /*0020*/  ULDC.64 UR4, c[0x0][0x208] ;  /* 0x0000820000047ab9 */ /* 0x000fe20000000a00 */
[----:B------:R-:W2:Y:S01]  /*0030*/  S2R R3, SR_CTAID.X ;  /* 0x0000000000037919 */ /* 0x000ea20000002500 */
[----:B-1----:R-:W-:-:S05]  /*0040*/  IMAD.SHL.U32 R0, R0, 0x2, RZ ;  /* 0x0000000200007824 */ /* 0x002fca00078e00ff */
[----:B------:R-:W-:-:S05]  /*0050*/  LOP3.LUT R0, R0, 0xfe, RZ, 0xc0, !PT ;  /* 0x000000fe00007812 */ /* 0x000fca00078ec0ff */
[----:B--2---:R-:W-:-:S04]  /*0060*/  IMAD R0, R3, 0x100, R0 ;  /* 0x0000010003007824 */ /* 0x004fc800078e0200 */
[C---:B------:R-:W-:Y:S01]  /*0070*/  IMAD.HI R3, R0.reuse, 0x3e0f83e1, RZ ;  /* 0x3e0f83e100037827 */ /* 0x040fe200078e02ff */
[----:B------:R-:W-:Y:S02]  /*0080*/  IADD3 R2, R0, 0x1, RZ ;  /* 0x0000000100027810 */ /* 0x000fe40007ffe0ff */
[----:B------:R-:W-:Y:S02]  /*0090*/  ISETP.GE.AND P0, PT, R0, 0xcc30, PT ;  /* 0x0000cc300000780c */ /* 0x000fe40003f06270 */
[----:B------:R-:W-:-:S04]  /*00a0*/  SHF.R.U32.HI R4, RZ, 0x1f, R3 ;  /* 0x0000001fff047819 */ /* 0x000fc80000011603 */
[----:B------:R-:W-:Y:S01]  /*00b0*/  LEA.HI.SX32 R5, R3, R4, 0x1c ;  /* 0x0000000403057211 */ /* 0x000fe200078fe2ff */
[----:B------:R-:W-:-:S04]  /*00c0*/  IMAD.HI R3, R2, 0x3e0f83e1, RZ ;  /* 0x3e0f83e102037827 */ /* 0x000fc800078e02ff */
[----:B------:R-:W-:Y:S01]  /*00d0*/  IMAD.HI R6, R5, 0x3e0f83e1, RZ ;  /* 0x3e0f83e105067827 */ /* 0x000fe200078e02ff */
[----:B------:R-:W-:-:S04]  /*00e0*/  SHF.R.U32.HI R4, RZ, 0x1f, R3 ;  /* 0x0000001fff047819 */ /* 0x000fc80000011603 */
[----:B------:R-:W-:Y:S02]  /*00f0*/  SHF.R.U32.HI R7, RZ, 0x1f, R6 ;  /* 0x0000001fff077819 */ /* 0x000fe40000011606 */
[----:B------:R-:W-:Y:S01]  /*0100*/  LEA.HI.SX32 R4, R3, R4, 0x1c ;  /* 0x0000000403047211 */ /* 0x000fe200078fe2ff */
[----:B------:R-:W-:Y:S01]  /*0110*/  IMAD R3, R5, 0x42, RZ ;  /* 0x0000004205037824 */ /* 0x000fe200078e02ff */
[----:B------:R-:W-:Y:S01]  /*0120*/  LEA.HI.SX32 R7, R6, R7, 0x1c ;  /* 0x0000000706077211 */ /* 0x000fe200078fe2ff */
[----:B------:R-:W-:-:S03]  /*0130*/  IMAD.HI R6, R0, 0x3c2e1347, RZ ;  /* 0x3c2e134700067827 */ /* 0x000fc600078e02ff */
[----:B------:R-:W-:Y:S01]  /*0140*/  LOP3.LUT R9, RZ, R3, RZ, 0x33, !PT ;  /* 0x00000003ff097212 */ /* 0x000fe200078e33ff */
[----:B------:R-:W-:Y:S01]  /*0150*/  IMAD R4, R4, 0x42, RZ ;  /* 0x0000004204047824 */ /* 0x000fe200078e02ff */
[----:B------:R-:W-:Y:S01]  /*0160*/  SHF.R.U32.HI R3, RZ, 0x1f, R6 ;  /* 0x0000001fff037819 */ /* 0x000fe20000011606 */
[----:B------:R-:W-:Y:S02]  /*0170*/  IMAD R8, R7, 0x42, RZ ;  /* 0x0000004207087824 */ /* 0x000fe400078e02ff */
[----:B------:R-:W-:Y:S01]  /*0180*/  IMAD.IADD R9, R0, 0x1, R9 ;  /* 0x0000000100097824 */ /* 0x000fe200078e0209 */
[----:B------:R-:W-:Y:S02]  /*0190*/  LOP3.LUT R7, RZ, R4, RZ, 0x33, !PT ;  /* 0x00000004ff077212 */ /* 0x000fe400078e33ff */
[----:B------:R-:W-:Y:S02]  /*01a0*/  LOP3.LUT R8, RZ, R8, RZ, 0x33, !PT ;  /* 0x00000008ff087212 */ /* 0x000fe400078e33ff */
[----:B------:R-:W-:Y:S01]  /*01b0*/  IABS R9, R9 ;  /* 0x0000000900097213 */ /* 0x000fe20000000000 */
[----:B------:R-:W-:Y:S01]  /*01c0*/  IMAD.IADD R7, R2, 0x1, R7 ;  /* 0x0000000102077824 */ /* 0x000fe200078e0207 */
[----:B------:R-:W-:-:S02]  /*01d0*/  IADD3 R8, R5, R8, RZ ;  /* 0x0000000805087210 */ /* 0x000fc40007ffe0ff */
[----:B------:R-:W-:Y:S01]  /*01e0*/  LEA.HI.SX32 R6, R6, R3, 0x16 ;  /* 0x0000000306067211 */ /* 0x000fe200078fb2ff */
[----:B------:R-:W1:Y:S01]  /*01f0*/  LDC.64 R4, c[0x0][0x218] ;  /* 0x00008600ff047b82 */ /* 0x000e620000000a00 */
[----:B------:R-:W-:Y:S01]  /*0200*/  IABS R7, R7 ;  /* 0x0000000700077213 */ /* 0x000fe20000000000 */
[----:B------:R-:W-:Y:S01]  /*0210*/  VIADD R9, R9, 0xffffffc1 ;  /* 0xffffffc109097836 */ /* 0x000fe20000000000 */
[----:B------:R-:W-:-:S03]  /*0220*/  IABS R10, R8 ;  /* 0x00000008000a7213 */ /* 0x000fc60000000000 */
[----:B------:R-:W-:Y:S01]  /*0230*/  IMAD.MOV.U32 R8, RZ, RZ, R7 ;  /* 0x000000ffff087224 */ /* 0x000fe200078e0007 */
[----:B------:R-:W-:Y:S01]  /*0240*/  IABS R11, R9 ;  /* 0x00000009000b7213 */ /* 0x000fe20000000000 */
[----:B------:R-:W2:Y:S01]  /*0250*/  LDC.64 R2, c[0x0][0x210] ;  /* 0x00008400ff027b82 */ /* 0x000ea20000000a00 */
[----:B------:R-:W-:Y:S02]  /*0260*/  VIADD R9, R10, 0xffffffc1 ;  /* 0xffffffc10a097836 */ /* 0x000fe40000000000 */
[----:B------:R-:W-:Y:S01]  /*0270*/  IADD3 R8, R8, -0x3f, RZ ;  /* 0xffffffc108087810 */ /* 0x000fe20007ffe0ff */
[----:B------:R-:W-:Y:S02]  /*0280*/  IMAD.HI R7, R6, 0x55555556, RZ ;  /* 0x5555555606077827 */ /* 0x000fe400078e02ff */
[----:B------:R-:W-:Y:S02]  /*0290*/  IABS R10, R9 ;  /* 0x00000009000a7213 */ /* 0x000fe40000000000 */
[----:B------:R-:W-:-:S02]  /*02a0*/  IABS R13, R8 ;  /* 0x00000008000d7213 */ /* 0x000fc40000000000 */
[----:B------:R-:W-:Y:S02]  /*02b0*/  LEA R8, R6, 0xfff, 0xc ;  /* 0x00000fff06087811 */ /* 0x000fe400078e60ff */
[----:B------:R-:W-:Y:S02]  /*02c0*/  LEA.HI R7, R7, R7, RZ, 0x1 ;  /* 0x0000000707077211 */ /* 0x000fe400078f08ff */
[----:B------:R-:W-:Y:S01]  /*02d0*/  IADD3 R9, R8, -R11, RZ ;  /* 0x8000000b08097210 */ /* 0x000fe20007ffe0ff */
[----:B------:R-:W-:Y:S01]  /*02e0*/  IMAD.MOV.U32 R11, RZ, RZ, R10 ;  /* 0x000000ffff0b7224 */ /* 0x000fe200078e000a */
[----:B------:R-:W-:Y:S01]  /*02f0*/  IADD3 R8, R8, -R13, RZ ;  /* 0x8000000d08087210 */ /* 0x000fe20007ffe0ff */
[----:B------:R-:W-:Y:S01]  /*0300*/  IMAD R7, R7, -0x3, R6 ;  /* 0xfffffffd07077824 */ /* 0x000fe200078e0206 */
[----:B------:R-:W-:Y:S01]  /*0310*/  CS2R R12, SRZ ;  /* 0x00000000000c7805 */ /* 0x000fe2000001ff00 */
[C---:B------:R-:W-:Y:S02]  /*0320*/  IMAD R9, R11.reuse, -0x40, R9 ;  /* 0xffffffc00b097824 */ /* 0x040fe400078e0209 */
[----:B------:R-:W-:-:S02]  /*0330*/  IMAD R11, R11, -0x40, R8 ;  /* 0xffffffc00b0b7824 */ /* 0x000fc400078e0208 */
[----:B-1----:R-:W-:-:S04]  /*0340*/  IMAD.WIDE R6, R7, 0x4, R4 ;  /* 0x0000000407067825 */ /* 0x002fc800078e0204 */
[--C-:B--2---:R-:W-:Y:S01]  /*0350*/  IMAD.WIDE R4, R9, 0x4, R2.reuse ;  /* 0x0000000409047825 */ /* 0x104fe200078e0202 */
[----:B------:R-:W2:Y:S01]  /*0360*/  @!P0 LDG.E.EL R13, desc[UR4][R6.64] ;  /* 0x00000004060d8981 */ /* 0x000ea2000c2e1900 */
[----:B------:R-:W1:Y:S02]  /*0370*/  LDC.64 R8, c[0x0][0x220] ;  /* 0x00008800ff087b82 */ /* 0x000e640000000a00 */
[----:B------:R-:W-:Y:S01]  /*0380*/  IMAD.WIDE R2, R11, 0x4, R2 ;  /* 0x000000040b027825 */ /* 0x000fe200078e0202 */
[----:B------:R-:W-:Y:S01]  /*0390*/  CS2R R10, SRZ ;  /* 0x00000000000a7805 */ /* 0x000fe2000001ff00 */
[----:B------:R-:W3:Y:S05]  /*03a0*/  @!P0 LDG.E.EL R12, desc[UR4][R6.64] ;  /* 0x00000004060c8981 */ /* 0x000eea000c2e1900 */
[----:B------:R-:W2:Y:S04]  /*03b0*/  @!P0 LDG.E.EL R10, desc[UR4][R4.64] ;  /* 0x00000004040a8981 */ /* 0x000ea8000c2e1900 */
[----:B------:R-:W3:Y:S01]  /*03c0*/  @!P0 LDG.E.EL R11, desc[UR4][R2.64] ;  /* 0x00000004020b8981 */ /* 0x000ee2000c2e1900 */
[----:B-1----:R-:W-:-:S04]  /*03d0*/  IMAD.WIDE R8, R0, 0x4, R8 ;  /* 0x0000000400087825 */ /* 0x002fc800078e0208 */
[----:B--2---:R-:W-:Y:S01]  /*03e0*/  FADD R10, R13, R10 ;  /* 0x0000000a0d0a7221 */ /* 0x004fe20000000000 */
[----:B---3--:R-:W-:Y:S01]  /*03f0*/  FADD R11, R12, R11 ;  /* 0x0000000b0c0b7221 */ /* 0x008fe20000000000 */
[----:B------:R-:W-:Y:S06]  /*0400*/  @P0 EXIT ;  /* 0x000000000000094d */ /* 0x000fec0003800000 */
[----:B------:R-:W-:Y:S01]  /*0410*/  STG.E.64 desc[UR4][R8.64], R10 ;  /* 0x0000000a08007986 */ /* 0x000fe2000c101b04 */
[----:B------:R-:W-:Y:S05]  /*0420*/  EXIT ;  /* 0x000000000000794d */ /* 0x000fea0003800000 */
.L_x_0:
[----:B------:R-:W-:-:S00]  /*0430*/  BRA `(.L_x_0) ;  /* 0xfffffffc00fc7947 */ /* 0x000fc0000383ffff */
[----:B------:R-:W-:-:S00]  /*0440*/  NOP ;  /* 0x0000000000007918 */ /* 0x000fc00000000000 */
        /* <DEDUP_REMOVED lines=11> */
.L_x_1:


//--------------------- .nv.constant0.triton_poi_fused_convolution_reflection_pad2d_0 --------------------------
	.section	.nv.constant0.triton_poi_fused_convolution_reflection_pad2d_0,"a",@progbits
	.sectionflags	@""
	.align	4
.nv.constant0.triton_poi_fused_convolution_reflection_pad2d_0:
	.zero		556
